//
// Generated by NVIDIA NVVM Compiler
//
// Compiler Build ID: CL-36424714
// Cuda compilation tools, release 13.0, V13.0.88
// Based on NVVM 20.0.0
//

.version 9.0
.target sm_100
.address_size 64

	// .globl	_Z9count_keyPiS_i

.visible .entry _Z9count_keyPiS_i(
	.param .u64 .ptr .align 1 _Z9count_keyPiS_i_param_0,
	.param .u64 .ptr .align 1 _Z9count_keyPiS_i_param_1,
	.param .u32 _Z9count_keyPiS_i_param_2
)
{
	.reg .pred 	%p<2>;
	.reg .b32 	%r<8>;
	.reg .b64 	%rd<9>;

	ld.param.u64 	%rd1, [_Z9count_keyPiS_i_param_0];
	ld.param.u64 	%rd2, [_Z9count_keyPiS_i_param_1];
	ld.param.u32 	%r2, [_Z9count_keyPiS_i_param_2];
	mov.u32 	%r3, %ctaid.x;
	mov.u32 	%r4, %ntid.x;
	mov.u32 	%r5, %tid.x;
	mad.lo.s32 	%r1, %r3, %r4, %r5;
	setp.ge.s32 	%p1, %r1, %r2;
	@%p1 bra 	$L__BB0_2;
	cvta.to.global.u64 	%rd3, %rd1;
	cvta.to.global.u64 	%rd4, %rd2;
	mul.wide.s32 	%rd5, %r1, 4;
	add.s64 	%rd6, %rd3, %rd5;
	ld.global.u32 	%r6, [%rd6];
	mul.wide.s32 	%rd7, %r6, 4;
	add.s64 	%rd8, %rd4, %rd7;
	atom.global.add.u32 	%r7, [%rd8], 1;
$L__BB0_2:
	ret;

}
	// .globl	_Z8sort_keyPiS_S_i
.visible .entry _Z8sort_keyPiS_S_i(
	.param .u64 .ptr .align 1 _Z8sort_keyPiS_S_i_param_0,
	.param .u64 .ptr .align 1 _Z8sort_keyPiS_S_i_param_1,
	.param .u64 .ptr .align 1 _Z8sort_keyPiS_S_i_param_2,
	.param .u32 _Z8sort_keyPiS_S_i_param_3
)
{
	.reg .pred 	%p<4>;
	.reg .b32 	%r<14>;
	.reg .b64 	%rd<13>;

	ld.param.u64 	%rd3, [_Z8sort_keyPiS_S_i_param_0];
	ld.param.u64 	%rd4, [_Z8sort_keyPiS_S_i_param_1];
	ld.param.u64 	%rd5, [_Z8sort_keyPiS_S_i_param_2];
	ld.param.u32 	%r5, [_Z8sort_keyPiS_S_i_param_3];
	mov.u32 	%r6, %ctaid.x;
	mov.u32 	%r7, %ntid.x;
	mov.u32 	%r8, %tid.x;
	mad.lo.s32 	%r1, %r6, %r7, %r8;
	setp.ge.s32 	%p1, %r1, %r5;
	@%p1 bra 	$L__BB1_4;
	cvta.to.global.u64 	%rd6, %rd5;
	mul.wide.s32 	%rd7, %r1, 4;
	add.s64 	%rd1, %rd6, %rd7;
	ld.global.u32 	%r9, [%rd1];
	setp.lt.s32 	%p2, %r9, 1;
	@%p2 bra 	$L__BB1_4;
	cvta.to.global.u64 	%rd8, %rd4;
	add.s64 	%rd10, %rd8, %rd7;
	ld.global.u32 	%r2, [%rd10];
	cvta.to.global.u64 	%rd2, %rd3;
	mov.b32 	%r13, 0;
$L__BB1_3:
	add.s32 	%r11, %r13, %r2;
	mul.wide.s32 	%rd11, %r11, 4;
	add.s64 	%rd12, %rd2, %rd11;
	st.global.u32 	[%rd12], %r1;
	add.s32 	%r13, %r13, 1;
	ld.global.u32 	%r12, [%rd1];
	setp.lt.s32 	%p3, %r13, %r12;
	@%p3 bra 	$L__BB1_3;
$L__BB1_4:
	ret;

}


// ===== COMPILED SASS (sm_100) =====

	.target	sm_100

	.elftype	@"ET_EXEC"


//--------------------- .note.nv.tkinfo           --------------------------
	.section	.note.nv.tkinfo,"",@"SHT_NOTE"
	.sectionflags	@"SHF_NOTE_NV_TKINFO"
	.tkinfo
        /*0018*/ 	.word	0x00000002
        /*0030*/ 	.string	""
        /*0030*/ 	.string	"ptxas"
        /*0030*/ 	.string	"Cuda compilation tools, release 13.0, V13.0.88"
        /*0030*/ 	.string	"Build cuda_13.0.r13.0/compiler.36424714_0"
        /*0030*/ 	.string	"-arch sm_100 -m 64 "



//--------------------- .note.nv.cuinfo           --------------------------
	.section	.note.nv.cuinfo,"",@"SHT_NOTE"
	.sectionflags	@"SHF_NOTE_NV_CUINFO"
        /*0018*/ 	.short	0x0002
        /*001a*/ 	.short	0x0064
        /*001c*/ 	.short	0x0082
	.zero		2


//--------------------- .nv.info                  --------------------------
	.section	.nv.info,"",@"SHT_CUDA_INFO"
	.align	4


	//----- nvinfo : EIATTR_REGCOUNT
	.align		4
        /*0000*/ 	.byte	0x04, 0x2f
        /*0002*/ 	.short	(.L_1 - .L_0)
	.align		4
.L_0:
        /*0004*/ 	.word	index@(_Z9count_keyPiS_i)
        /*0008*/ 	.word	0x0000000a


	//----- nvinfo : EIATTR_FRAME_SIZE
	.align		4
.L_1:
        /*000c*/ 	.byte	0x04, 0x11
        /*000e*/ 	.short	(.L_3 - .L_2)
	.align		4
.L_2:
        /*0010*/ 	.word	index@(_Z9count_keyPiS_i)
        /*0014*/ 	.word	0x00000000


	//----- nvinfo : EIATTR_REGCOUNT
	.align		4
.L_3:
        /*0018*/ 	.byte	0x04, 0x2f
        /*001a*/ 	.short	(.L_5 - .L_4)
	.align		4
.L_4:
        /*001c*/ 	.word	index@(_Z8sort_keyPiS_S_i)
        /*0020*/ 	.word	0x0000000e


	//----- nvinfo : EIATTR_FRAME_SIZE
	.align		4
.L_5:
        /*0024*/ 	.byte	0x04, 0x11
        /*0026*/ 	.short	(.L_7 - .L_6)
	.align		4
.L_6:
        /*0028*/ 	.word	index@(_Z8sort_keyPiS_S_i)
        /*002c*/ 	.word	0x00000000


	//----- nvinfo : EIATTR_MIN_STACK_SIZE
	.align		4
.L_7:
        /*0030*/ 	.byte	0x04, 0x12
        /*0032*/ 	.short	(.L_9 - .L_8)
	.align		4
.L_8:
        /*0034*/ 	.word	index@(_Z8sort_keyPiS_S_i)
        /*0038*/ 	.word	0x00000000


	//----- nvinfo : EIATTR_MIN_STACK_SIZE
	.align		4
.L_9:
        /*003c*/ 	.byte	0x04, 0x12
        /*003e*/ 	.short	(.L_11 - .L_10)
	.align		4
.L_10:
        /*0040*/ 	.word	index@(_Z9count_keyPiS_i)
        /*0044*/ 	.word	0x00000000
.L_11:


//--------------------- .nv.compat                --------------------------
	.section	.nv.compat,"",@"SHT_CUDA_COMPAT_INFO"
	.align	4
        /*0000*/ 	.byte	0x02, 0x09, 0x00, 0x00, 0x02, 0x02, 0x01, 0x00, 0x02, 0x05, 0x05, 0x00, 0x03, 0x07, 0x01, 0x01
        /*0010*/ 	.byte	0x02, 0x03, 0x00, 0x00, 0x02, 0x06, 0x01, 0x00, 0x04, 0x0b, 0x08, 0x00, 0x09, 0x00, 0x00, 0x00
        /*0020*/ 	.byte	0x00, 0x00, 0x00, 0x00


//--------------------- .nv.info._Z8sort_keyPiS_S_i --------------------------
	.section	.nv.info._Z8sort_keyPiS_S_i,"",@"SHT_CUDA_INFO"
	.sectionflags	@""
	.align	4


	//----- nvinfo : EIATTR_CUDA_API_VERSION
	.align		4
        /*0000*/ 	.byte	0x04, 0x37
        /*0002*/ 	.short	(.L_13 - .L_12)
.L_12:
        /*0004*/ 	.word	0x00000082


	//----- nvinfo : EIATTR_KPARAM_INFO
	.align		4
.L_13:
        /*0008*/ 	.byte	0x04, 0x17
        /*000a*/ 	.short	(.L_15 - .L_14)
.L_14:
        /*000c*/ 	.word	0x00000000
        /*0010*/ 	.short	0x0003
        /*0012*/ 	.short	0x0018
        /*0014*/ 	.byte	0x00, 0xf0, 0x11, 0x00


	//----- nvinfo : EIATTR_KPARAM_INFO
	.align		4
.L_15:
        /*0018*/ 	.byte	0x04, 0x17
        /*001a*/ 	.short	(.L_17 - .L_16)
.L_16:
        /*001c*/ 	.word	0x00000000
        /*0020*/ 	.short	0x0002
        /*0022*/ 	.short	0x0010
        /*0024*/ 	.byte	0x00, 0xf5, 0x21, 0x00


	//----- nvinfo : EIATTR_KPARAM_INFO
	.align		4
.L_17:
        /*0028*/ 	.byte	0x04, 0x17
        /*002a*/ 	.short	(.L_19 - .L_18)
.L_18:
        /*002c*/ 	.word	0x00000000
        /*0030*/ 	.short	0x0001
        /*0032*/ 	.short	0x0008
        /*0034*/ 	.byte	0x00, 0xf5, 0x21, 0x00


	//----- nvinfo : EIATTR_KPARAM_INFO
	.align		4
.L_19:
        /*0038*/ 	.byte	0x04, 0x17
        /*003a*/ 	.short	(.L_21 - .L_20)
.L_20:
        /*003c*/ 	.word	0x00000000
        /*0040*/ 	.short	0x0000
        /*0042*/ 	.short	0x0000
        /*0044*/ 	.byte	0x00, 0xf5, 0x21, 0x00


	//----- nvinfo : EIATTR_SPARSE_MMA_MASK
	.align		4
.L_21:
        /*0048*/ 	.byte	0x03, 0x50
        /*004a*/ 	.short	0x0000


	//----- nvinfo : EIATTR_MAXREG_COUNT
	.align		4
        /*004c*/ 	.byte	0x03, 0x1b
        /*004e*/ 	.short	0x00ff


	//----- nvinfo : EIATTR_MERCURY_ISA_VERSION
	.align		4
        /*0050*/ 	.byte	0x03, 0x5f
        /*0052*/ 	.short	0x0101


	//----- nvinfo : EIATTR_VRC_CTA_INIT_COUNT
	.align		4
        /*0054*/ 	.byte	0x02, 0x4a
	.zero		1
	.zero		1


	//----- nvinfo : EIATTR_EXIT_INSTR_OFFSETS
	.align		4
        /*0058*/ 	.byte	0x04, 0x1c
        /*005a*/ 	.short	(.L_23 - .L_22)


	//   ....[0]....
.L_22:
        /*005c*/ 	.word	0x00000070


	//   ....[1]....
        /*0060*/ 	.word	0x000000d0


	//   ....[2]....
        /*0064*/ 	.word	0x000001a0


	//----- nvinfo : EIATTR_CRS_STACK_SIZE
	.align		4
.L_23:
        /*0068*/ 	.byte	0x04, 0x1e
        /*006a*/ 	.short	(.L_25 - .L_24)
.L_24:
        /*006c*/ 	.word	0x00000000


	//----- nvinfo : EIATTR_CBANK_PARAM_SIZE
	.align		4
.L_25:
        /*0070*/ 	.byte	0x03, 0x19
        /*0072*/ 	.short	0x001c


	//----- nvinfo : EIATTR_PARAM_CBANK
	.align		4
        /*0074*/ 	.byte	0x04, 0x0a
        /*0076*/ 	.short	(.L_27 - .L_26)
	.align		4
.L_26:
        /*0078*/ 	.word	index@(.nv.constant0._Z8sort_keyPiS_S_i)
        /*007c*/ 	.short	0x0380
        /*007e*/ 	.short	0x001c


	//----- nvinfo : EIATTR_SW_WAR
	.align		4
.L_27:
        /*0080*/ 	.byte	0x04, 0x36
        /*0082*/ 	.short	(.L_29 - .L_28)
.L_28:
        /*0084*/ 	.word	0x00000008
.L_29:


//--------------------- .nv.info._Z9count_keyPiS_i --------------------------
	.section	.nv.info._Z9count_keyPiS_i,"",@"SHT_CUDA_INFO"
	.sectionflags	@""
	.align	4


	//----- nvinfo : EIATTR_CUDA_API_VERSION
	.align		4
        /*0000*/ 	.byte	0x04, 0x37
        /*0002*/ 	.short	(.L_31 - .L_30)
.L_30:
        /*0004*/ 	.word	0x00000082


	//----- nvinfo : EIATTR_KPARAM_INFO
	.align		4
.L_31:
        /*0008*/ 	.byte	0x04, 0x17
        /*000a*/ 	.short	(.L_33 - .L_32)
.L_32:
        /*000c*/ 	.word	0x00000000
        /*0010*/ 	.short	0x0002
        /*0012*/ 	.short	0x0010
        /*0014*/ 	.byte	0x00, 0xf0, 0x11, 0x00


	//----- nvinfo : EIATTR_KPARAM_INFO
	.align		4
.L_33:
        /*0018*/ 	.byte	0x04, 0x17
        /*001a*/ 	.short	(.L_35 - .L_34)
.L_34:
        /*001c*/ 	.word	0x00000000
        /*0020*/ 	.short	0x0001
        /*0022*/ 	.short	0x0008
        /*0024*/ 	.byte	0x00, 0xf5, 0x21, 0x00


	//----- nvinfo : EIATTR_KPARAM_INFO
	.align		4
.L_35:
        /*0028*/ 	.byte	0x04, 0x17
        /*002a*/ 	.short	(.L_37 - .L_36)
.L_36:
        /*002c*/ 	.word	0x00000000
        /*0030*/ 	.short	0x0000
        /*0032*/ 	.short	0x0000
        /*0034*/ 	.byte	0x00, 0xf5, 0x21, 0x00


	//----- nvinfo : EIATTR_SPARSE_MMA_MASK
	.align		4
.L_37:
        /*0038*/ 	.byte	0x03, 0x50
        /*003a*/ 	.short	0x0000


	//----- nvinfo : EIATTR_MAXREG_COUNT
	.align		4
        /*003c*/ 	.byte	0x03, 0x1b
        /*003e*/ 	.short	0x00ff


	//----- nvinfo : EIATTR_MERCURY_ISA_VERSION
	.align		4
        /*0040*/ 	.byte	0x03, 0x5f
        /*0042*/ 	.short	0x0101


	//----- nvinfo : EIATTR_VRC_CTA_INIT_COUNT
	.align		4
        /*0044*/ 	.byte	0x02, 0x4a
	.zero		1
	.zero		1


	//----- nvinfo : EIATTR_EXIT_INSTR_OFFSETS
	.align		4
        /*0048*/ 	.byte	0x04, 0x1c
        /*004a*/ 	.short	(.L_39 - .L_38)


	//   ....[0]....
.L_38:
        /*004c*/ 	.word	0x00000070


	//   ....[1]....
        /*0050*/ 	.word	0x00000100


	//----- nvinfo : EIATTR_CBANK_PARAM_SIZE
	.align		4
.L_39:
        /*0054*/ 	.byte	0x03, 0x19
        /*0056*/ 	.short	0x0014


	//----- nvinfo : EIATTR_PARAM_CBANK
	.align		4
        /*0058*/ 	.byte	0x04, 0x0a
        /*005a*/ 	.short	(.L_41 - .L_40)
	.align		4
.L_40:
        /*005c*/ 	.word	index@(.nv.constant0._Z9count_keyPiS_i)
        /*0060*/ 	.short	0x0380
        /*0062*/ 	.short	0x0014


	//----- nvinfo : EIATTR_SW_WAR
	.align		4
.L_41:
        /*0064*/ 	.byte	0x04, 0x36
        /*0066*/ 	.short	(.L_43 - .L_42)
.L_42:
        /*0068*/ 	.word	0x00000008
.L_43:


//--------------------- .nv.callgraph             --------------------------
	.section	.nv.callgraph,"",@"SHT_CUDA_CALLGRAPH"
	.align	4
	.sectionentsize	8
	.align		4
        /*0000*/ 	.word	0x00000000
	.align		4
        /*0004*/ 	.word	0xffffffff
	.align		4
        /*0008*/ 	.word	0x00000000
	.align		4
        /*000c*/ 	.word	0xfffffffe
	.align		4
        /*0010*/ 	.word	0x00000000
	.align		4
        /*0014*/ 	.word	0xfffffffd
	.align		4
        /*0018*/ 	.word	0x00000000
	.align		4
        /*001c*/ 	.word	0xfffffffc


//--------------------- .text._Z8sort_keyPiS_S_i  --------------------------
	.section	.text._Z8sort_keyPiS_S_i,"ax",@progbits
	.align	128
        .global         _Z8sort_keyPiS_S_i
        .type           _Z8sort_keyPiS_S_i,@function
        .size           _Z8sort_keyPiS_S_i,(.L_x_3 - _Z8sort_keyPiS_S_i)
        .other          _Z8sort_keyPiS_S_i,@"STO_CUDA_ENTRY STV_DEFAULT"
_Z8sort_keyPiS_S_i:
.text._Z8sort_keyPiS_S_i:
[----:B------:R-:W-:Y:S01]  /*0000*/  LDC R1, c[0x0][0x37c] ;  /* 0x0000df00ff017b82 */ /* 0x000fe20000000800 */
[----:B------:R-:W0:Y:S07]  /*0010*/  S2R R0, SR_TID.X ;  /* 0x0000000000007919 */ /* 0x000e2e0000002100 */
[----:B------:R-:W0:Y:S01]  /*0020*/  S2UR UR4, SR_CTAID.X ;  /* 0x00000000000479c3 */ /* 0x000e220000002500 */
[----:B------:R-:W1:Y:S07]  /*0030*/  LDCU UR5, c[0x0][0x398] ;  /* 0x00007300ff0577ac */ /* 0x000e6e0008000800 */
[----:B------:R-:W0:Y:S02]  /*0040*/  LDC R9, c[0x0][0x360] ;  /* 0x0000d800ff097b82 */ /* 0x000e240000000800 */
[----:B0-----:R-:W-:-:S05]  /*0050*/  IMAD R9, R9, UR4, R0 ;  /* 0x0000000409097c24 */ /* 0x001fca000f8e0200 */
[----:B-1----:R-:W-:-:S13]  /*0060*/  ISETP.GE.AND P0, PT, R9, UR5, PT ;  /* 0x0000000509007c0c */ /* 0x002fda000bf06270 */
[----:B------:R-:W-:Y:S05]  /*0070*/  @P0 EXIT ;  /* 0x000000000000094d */ /* 0x000fea0003800000 */
[----:B------:R-:W0:Y:S01]  /*0080*/  LDC.64 R2, c[0x0][0x390] ;  /* 0x0000e400ff027b82 */ /* 0x000e220000000a00 */
[----:B------:R-:W1:Y:S01]  /*0090*/  LDCU.64 UR4, c[0x0][0x358] ;  /* 0x00006b00ff0477ac */ /* 0x000e620008000a00 */
[----:B0-----:R-:W-:-:S05]  /*00a0*/  IMAD.WIDE R2, R9, 0x4, R2 ;  /* 0x0000000409027825 */ /* 0x001fca00078e0202 */
[----:B-1----:R-:W2:Y:S02]  /*00b0*/  LDG.E R0, desc[UR4][R2.64] ;  /* 0x0000000402007981 */ /* 0x002ea4000c1e1900 */
[----:B--2---:R-:W-:-:S13]  /*00c0*/  ISETP.GE.AND P0, PT, R0, 0x1, PT ;  /* 0x000000010000780c */ /* 0x004fda0003f06270 */
[----:B------:R-:W-:Y:S05]  /*00d0*/  @!P0 EXIT ;  /* 0x000000000000894d */ /* 0x000fea0003800000 */
[----:B------:R-:W0:Y:S08]  /*00e0*/  LDC.64 R4, c[0x0][0x388] ;  /* 0x0000e200ff047b82 */ /* 0x000e300000000a00 */
[----:B------:R-:W1:Y:S01]  /*00f0*/  LDC.64 R6, c[0x0][0x380] ;  /* 0x0000e000ff067b82 */ /* 0x000e620000000a00 */
[----:B0-----:R-:W-:-:S05]  /*0100*/  IMAD.WIDE R4, R9, 0x4, R4 ;  /* 0x0000000409047825 */ /* 0x001fca00078e0204 */
[----:B------:R0:W5:Y:S01]  /*0110*/  LDG.E R0, desc[UR4][R4.64] ;  /* 0x0000000404007981 */ /* 0x000162000c1e1900 */
[----:B------:R-:W-:-:S07]  /*0120*/  HFMA2 R11, -RZ, RZ, 0, 0 ;  /* 0x00000000ff0b7431 */ /* 0x000fce00000001ff */
.L_x_0:
[----:B0----5:R-:W-:-:S05]  /*0130*/  IADD3 R5, PT, PT, R0, R11, RZ ;  /* 0x0000000b00057210 */ /* 0x021fca0007ffe0ff */
[----:B-1----:R-:W-:-:S05]  /*0140*/  IMAD.WIDE R4, R5, 0x4, R6 ;  /* 0x0000000405047825 */ /* 0x002fca00078e0206 */
[----:B------:R2:W-:Y:S04]  /*0150*/  STG.E desc[UR4][R4.64], R9 ;  /* 0x0000000904007986 */ /* 0x0005e8000c101904 */
[----:B------:R-:W3:Y:S01]  /*0160*/  LDG.E R8, desc[UR4][R2.64] ;  /* 0x0000000402087981 */ /* 0x000ee2000c1e1900 */
[----:B------:R-:W-:-:S04]  /*0170*/  IADD3 R11, PT, PT, R11, 0x1, RZ ;  /* 0x000000010b0b7810 */ /* 0x000fc80007ffe0ff */
[----:B---3--:R-:W-:-:S13]  /*0180*/  ISETP.GE.AND P0, PT, R11, R8, PT ;  /* 0x000000080b00720c */ /* 0x008fda0003f06270 */
[----:B--2---:R-:W-:Y:S05]  /*0190*/  @!P0 BRA `(.L_x_0) ;  /* 0xfffffffc00e48947 */ /* 0x004fea000383ffff */
[----:B------:R-:W-:Y:S05]  /*01a0*/  EXIT ;  /* 0x000000000000794d */ /* 0x000fea0003800000 */
.L_x_1:
[----:B------:R-:W-:-:S00]  /*01b0*/  BRA `(.L_x_1) ;  /* 0xfffffffc00fc7947 */ /* 0x000fc0000383ffff */
[----:B------:R-:W-:-:S00]  /*01c0*/  NOP ;  /* 0x0000000000007918 */ /* 0x000fc00000000000 */
        /* <DEDUP_REMOVED lines=11> */
.L_x_3:


//--------------------- .text._Z9count_keyPiS_i   --------------------------
	.section	.text._Z9count_keyPiS_i,"ax",@progbits
	.align	128
        .global         _Z9count_keyPiS_i
        .type           _Z9count_keyPiS_i,@function
        .size           _Z9count_keyPiS_i,(.L_x_4 - _Z9count_keyPiS_i)
        .other          _Z9count_keyPiS_i,@"STO_CUDA_ENTRY STV_DEFAULT"
_Z9count_keyPiS_i:
.text._Z9count_keyPiS_i:
        /* <DEDUP_REMOVED lines=10> */
[----:B0-----:R-:W-:-:S06]  /*00a0*/  IMAD.WIDE R2, R5, 0x4, R2 ;  /* 0x0000000405027825 */ /* 0x001fcc00078e0202 */
[----:B------:R-:W0:Y:S01]  /*00b0*/  LDC.64 R4, c[0x0][0x388] ;  /* 0x0000e200ff047b82 */ /* 0x000e220000000a00 */
[----:B-1----:R-:W0:Y:S01]  /*00c0*/  LDG.E R3, desc[UR4][R2.64] ;  /* 0x0000000402037981 */ /* 0x002e22000c1e1900 */
[----:B------:R-:W-:Y:S02]  /*00d0*/  HFMA2 R7, -RZ, RZ, 0, 5.9604644775390625e-08 ;  /* 0x00000001ff077431 */ /* 0x000fe400000001ff */
[----:B0-----:R-:W-:-:S05]  /*00e0*/  IMAD.WIDE R4, R3, 0x4, R4 ;  /* 0x0000000403047825 */ /* 0x001fca00078e0204 */
[----:B------:R-:W-:Y:S01]  /*00f0*/  REDG.E.ADD.STRONG.GPU desc[UR4][R4.64], R7 ;  /* 0x000000070400798e */ /* 0x000fe2000c12e104 */
[----:B------:R-:W-:Y:S05]  /*0100*/  EXIT ;  /* 0x000000000000794d */ /* 0x000fea0003800000 */
.L_x_2:
        /* <DEDUP_REMOVED lines=15> */
.L_x_4:


//--------------------- .nv.shared.reserved.0     --------------------------
	.section	.nv.shared.reserved.0,"aw",@nobits
	.weak		__nv_reservedSMEM_offset_0_alias
	.size		__nv_reservedSMEM_offset_0_alias, 0, 64
	.other		__nv_reservedSMEM_offset_0_alias,@"STO_CUDA_RESERVED_SHARED STV_DEFAULT"
__nv_reservedSMEM_offset_0_alias:
	.zero		0
	.zero		64


//--------------------- .nv.constant0._Z8sort_keyPiS_S_i --------------------------
	.section	.nv.constant0._Z8sort_keyPiS_S_i,"a",@progbits
	.sectionflags	@""
	.align	4
.nv.constant0._Z8sort_keyPiS_S_i:
	.zero		924


//--------------------- .nv.constant0._Z9count_keyPiS_i --------------------------
	.section	.nv.constant0._Z9count_keyPiS_i,"a",@progbits
	.sectionflags	@""
	.align	4
.nv.constant0._Z9count_keyPiS_i:
	.zero		916


//--------------------- SYMBOLS --------------------------

	.type		.nv.reservedSmem.offset0,@object
	.size		.nv.reservedSmem.offset0,0x4
